	.headerflags	@"EF_CUDA_TEXMODE_UNIFIED EF_CUDA_64BIT_ADDRESS EF_CUDA_ACCELERATORS EF_CUDA_SM90 EF_CUDA_VIRTUAL_SM(EF_CUDA_SM90)"
	.elftype	@"ET_EXEC"


//--------------------- .nv.info                  --------------------------
	.section	.nv.info,"",@"SHT_CUDA_INFO"
	.align	4


	//----- nvinfo : EIATTR_REGCOUNT
	.align		4
        /*0000*/ 	.byte	0x04, 0x2f
        /*0002*/ 	.short	(.L_3 - .L_2)
	.align		4
.L_2:
        /*0004*/ 	.word	index@(triton_poi_fused__native_batch_norm_legit_no_training_add_relu_62)
        /*0008*/ 	.word	0x00000020


	//----- nvinfo : EIATTR_MIN_STACK_SIZE
	.align		4
.L_3:
        /*000c*/ 	.byte	0x04, 0x12
        /*000e*/ 	.short	(.L_5 - .L_4)
	.align		4
.L_4:
        /*0010*/ 	.word	index@(triton_poi_fused__native_batch_norm_legit_no_training_add_relu_62)
        /*0014*/ 	.word	0x00000000


	//----- nvinfo : EIATTR_FRAME_SIZE
	.align		4
.L_5:
        /*0018*/ 	.byte	0x04, 0x11
        /*001a*/ 	.short	(.L_7 - .L_6)
	.align		4
.L_6:
        /*001c*/ 	.word	index@(triton_poi_fused__native_batch_norm_legit_no_training_add_relu_62)
        /*0020*/ 	.word	0x00000000


	//----- nvinfo : EIATTR_MIN_STACK_SIZE
	.align		4
.L_7:
        /*0024*/ 	.byte	0x04, 0x12
        /*0026*/ 	.short	(.L_9 - .L_8)
	.align		4
.L_8:
        /*0028*/ 	.word	index@(triton_poi_fused__native_batch_norm_legit_no_training_add_relu_62)
        /*002c*/ 	.word	0x00000000
.L_9:


//--------------------- .nv.info.triton_poi_fused__native_batch_norm_legit_no_training_add_relu_62 --------------------------
	.section	.nv.info.triton_poi_fused__native_batch_norm_legit_no_training_add_relu_62,"",@"SHT_CUDA_INFO"
	.sectionflags	@""
	.align	4


	//----- nvinfo : EIATTR_CUDA_API_VERSION
	.align		4
        /*0000*/ 	.byte	0x04, 0x37
        /*0002*/ 	.short	(.L_11 - .L_10)
.L_10:
        /*0004*/ 	.word	0x0000007c


	//----- nvinfo : EIATTR_KPARAM_INFO
	.align		4
.L_11:
        /*0008*/ 	.byte	0x04, 0x17
        /*000a*/ 	.short	(.L_13 - .L_12)
.L_12:
        /*000c*/ 	.word	0x00000000
        /*0010*/ 	.short	0x0009
        /*0012*/ 	.short	0x0044
        /*0014*/ 	.byte	0x00, 0xf0, 0x11, 0x00


	//----- nvinfo : EIATTR_KPARAM_INFO
	.align		4
.L_13:
        /*0018*/ 	.byte	0x04, 0x17
        /*001a*/ 	.short	(.L_15 - .L_14)
.L_14:
        /*001c*/ 	.word	0x00000000
        /*0020*/ 	.short	0x0008
        /*0022*/ 	.short	0x0040
        /*0024*/ 	.byte	0x00, 0xf0, 0x11, 0x00


	//----- nvinfo : EIATTR_KPARAM_INFO
	.align		4
.L_15:
        /*0028*/ 	.byte	0x04, 0x17
        /*002a*/ 	.short	(.L_17 - .L_16)
.L_16:
        /*002c*/ 	.word	0x00000000
        /*0030*/ 	.short	0x0007
        /*0032*/ 	.short	0x0038
        /*0034*/ 	.byte	0x00, 0xf4, 0x21, 0x00


	//----- nvinfo : EIATTR_KPARAM_INFO
	.align		4
.L_17:
        /*0038*/ 	.byte	0x04, 0x17
        /*003a*/ 	.short	(.L_19 - .L_18)
.L_18:
        /*003c*/ 	.word	0x00000000
        /*0040*/ 	.short	0x0006
        /*0042*/ 	.short	0x0030
        /*0044*/ 	.byte	0x00, 0xf4, 0x21, 0x00


	//----- nvinfo : EIATTR_KPARAM_INFO
	.align		4
.L_19:
        /*0048*/ 	.byte	0x04, 0x17
        /*004a*/ 	.short	(.L_21 - .L_20)
.L_20:
        /*004c*/ 	.word	0x00000000
        /*0050*/ 	.short	0x0005
        /*0052*/ 	.short	0x0028
        /*0054*/ 	.byte	0x00, 0xf4, 0x21, 0x00


	//----- nvinfo : EIATTR_KPARAM_INFO
	.align		4
.L_21:
        /*0058*/ 	.byte	0x04, 0x17
        /*005a*/ 	.short	(.L_23 - .L_22)
.L_22:
        /*005c*/ 	.word	0x00000000
        /*0060*/ 	.short	0x0004
        /*0062*/ 	.short	0x0020
        /*0064*/ 	.byte	0x00, 0xf4, 0x21, 0x00


	//----- nvinfo : EIATTR_KPARAM_INFO
	.align		4
.L_23:
        /*0068*/ 	.byte	0x04, 0x17
        /*006a*/ 	.short	(.L_25 - .L_24)
.L_24:
        /*006c*/ 	.word	0x00000000
        /*0070*/ 	.short	0x0003
        /*0072*/ 	.short	0x0018
        /*0074*/ 	.byte	0x00, 0xf4, 0x21, 0x00


	//----- nvinfo : EIATTR_KPARAM_INFO
	.align		4
.L_25:
        /*0078*/ 	.byte	0x04, 0x17
        /*007a*/ 	.short	(.L_27 - .L_26)
.L_26:
        /*007c*/ 	.word	0x00000000
        /*0080*/ 	.short	0x0002
        /*0082*/ 	.short	0x0010
        /*0084*/ 	.byte	0x00, 0xf4, 0x21, 0x00


	//----- nvinfo : EIATTR_KPARAM_INFO
	.align		4
.L_27:
        /*0088*/ 	.byte	0x04, 0x17
        /*008a*/ 	.short	(.L_29 - .L_28)
.L_28:
        /*008c*/ 	.word	0x00000000
        /*0090*/ 	.short	0x0001
        /*0092*/ 	.short	0x0008
        /*0094*/ 	.byte	0x00, 0xf4, 0x21, 0x00


	//----- nvinfo : EIATTR_KPARAM_INFO
	.align		4
.L_29:
        /*0098*/ 	.byte	0x04, 0x17
        /*009a*/ 	.short	(.L_31 - .L_30)
.L_30:
        /*009c*/ 	.word	0x00000000
        /*00a0*/ 	.short	0x0000
        /*00a2*/ 	.short	0x0000
        /*00a4*/ 	.byte	0x00, 0xf4, 0x21, 0x00


	//----- nvinfo : EIATTR_SPARSE_MMA_MASK
	.align		4
.L_31:
        /*00a8*/ 	.byte	0x03, 0x50
        /*00aa*/ 	.short	0x0000


	//----- nvinfo : EIATTR_MAXREG_COUNT
	.align		4
        /*00ac*/ 	.byte	0x03, 0x1b
        /*00ae*/ 	.short	0x00ff


	//----- nvinfo : EIATTR_EXIT_INSTR_OFFSETS
	.align		4
        /*00b0*/ 	.byte	0x04, 0x1c
        /*00b2*/ 	.short	(.L_33 - .L_32)


	//   ....[0]....
.L_32:
        /*00b4*/ 	.word	0x00000e60


	//   ....[1]....
        /*00b8*/ 	.word	0x00000ea0


	//----- nvinfo : EIATTR_REQNTID
	.align		4
.L_33:
        /*00bc*/ 	.byte	0x04, 0x10
        /*00be*/ 	.short	(.L_35 - .L_34)
.L_34:
        /*00c0*/ 	.word	0x00000080
        /*00c4*/ 	.word	0x00000001
        /*00c8*/ 	.word	0x00000001


	//----- nvinfo : EIATTR_CBANK_PARAM_SIZE
	.align		4
.L_35:
        /*00cc*/ 	.byte	0x03, 0x19
        /*00ce*/ 	.short	0x0048


	//----- nvinfo : EIATTR_PARAM_CBANK
	.align		4
        /*00d0*/ 	.byte	0x04, 0x0a
        /*00d2*/ 	.short	(.L_37 - .L_36)
	.align		4
.L_36:
        /*00d4*/ 	.word	index@(.nv.constant0.triton_poi_fused__native_batch_norm_legit_no_training_add_relu_62)
        /*00d8*/ 	.short	0x0210
        /*00da*/ 	.short	0x0048


	//----- nvinfo : EIATTR_SW_WAR
	.align		4
.L_37:
        /*00dc*/ 	.byte	0x04, 0x36
        /*00de*/ 	.short	(.L_39 - .L_38)
.L_38:
        /*00e0*/ 	.word	0x00000008
.L_39:


//--------------------- .nv.callgraph             --------------------------
	.section	.nv.callgraph,"",@"SHT_CUDA_CALLGRAPH"
	.align	4
	.sectionentsize	8
	.align		4
        /*0000*/ 	.word	0x00000000
	.align		4
        /*0004*/ 	.word	0xffffffff
	.align		4
        /*0008*/ 	.word	0x00000000
	.align		4
        /*000c*/ 	.word	0xfffffffe
	.align		4
        /*0010*/ 	.word	0x00000000
	.align		4
        /*0014*/ 	.word	0xfffffffd
	.align		4
        /*0018*/ 	.word	0x00000000
	.align		4
        /*001c*/ 	.word	0xfffffffc


//--------------------- .nv.constant4             --------------------------
	.section	.nv.constant4,"a",@progbits
	.align	8
	.align		8
.nv.constant4:
        /*0000*/ 	.dword	_$_str
	.align		8
        /*0008*/ 	.dword	_$_str_$_2


//--------------------- .text.triton_poi_fused__native_batch_norm_legit_no_training_add_relu_62 --------------------------
	.section	.text.triton_poi_fused__native_batch_norm_legit_no_training_add_relu_62,"ax",@progbits
	.sectionflags	@"SHF_BARRIERS=1"
	.align	128
        .global         triton_poi_fused__native_batch_norm_legit_no_training_add_relu_62
        .type           triton_poi_fused__native_batch_norm_legit_no_training_add_relu_62,@function
        .size           triton_poi_fused__native_batch_norm_legit_no_training_add_relu_62,(.L_x_1 - triton_poi_fused__native_batch_norm_legit_no_training_add_relu_62)
        .other          triton_poi_fused__native_batch_norm_legit_no_training_add_relu_62,@"STO_CUDA_ENTRY STV_DEFAULT"
triton_poi_fused__native_batch_norm_legit_no_training_add_relu_62:
.text.triton_poi_fused__native_batch_norm_legit_no_training_add_relu_62:
[----:B------:R-:W0:Y:S01]  /*0000*/  LDC R1, c[0x0][0x28] ;  /* 0x00000a00ff017b82 */ /* 0x000e220000000800 */
[----:B------:R-:W1:Y:S07]  /*0010*/  S2R R17, SR_TID.X ;  /* 0x0000000000117919 */ /* 0x000e6e0000002100 */
[----:B------:R-:W2:Y:S01]  /*0020*/  LDC.64 R12, c[0x0][0x210] ;  /* 0x00008400ff0c7b82 */ /* 0x000ea20000000a00 */
[----:B------:R-:W-:Y:S01]  /*0030*/  CS2R R10, SRZ ;  /* 0x00000000000a7805 */ /* 0x000fe2000001ff00 */
[----:B------:R-:W-:Y:S01]  /*0040*/  ULDC.64 UR6, c[0x0][0x208] ;  /* 0x0000820000067ab9 */ /* 0x000fe20000000a00 */
[----:B------:R-:W3:Y:S01]  /*0050*/  S2R R18, SR_CTAID.Y ;  /* 0x0000000000127919 */ /* 0x000ee20000002600 */
[----:B------:R-:W4:Y:S01]  /*0060*/  S2R R16, SR_CTAID.X ;  /* 0x0000000000107919 */ /* 0x000f220000002500 */
[----:B-1----:R-:W-:Y:S01]  /*0070*/  IMAD.SHL.U32 R3, R17, 0x4, RZ ;  /* 0x0000000411037824 */ /* 0x002fe200078e00ff */
[----:B------:R-:W-:-:S04]  /*0080*/  SHF.R.U32.HI R7, RZ, 0x6, R17 ;  /* 0x00000006ff077819 */ /* 0x000fc80000011611 */
[----:B------:R-:W-:Y:S02]  /*0090*/  LOP3.LUT R5, R3, 0xfc, RZ, 0xc0, !PT ;  /* 0x000000fc03057812 */ /* 0x000fe400078ec0ff */
[----:B------:R-:W-:Y:S01]  /*00a0*/  SGXT.U32 R7, R7, 0x1 ;  /* 0x000000010707781a */ /* 0x000fe20000000000 */
[----:B----4-:R-:W-:Y:S01]  /*00b0*/  IMAD.SHL.U32 R16, R16, 0x4, RZ ;  /* 0x0000000410107824 */ /* 0x010fe200078e00ff */
[----:B---3--:R-:W-:-:S04]  /*00c0*/  PRMT R5, R5, 0x6540, R18 ;  /* 0x0000654005057816 */ /* 0x008fc80000000012 */
[C---:B------:R-:W-:Y:S01]  /*00d0*/  ISETP.GE.AND P0, PT, R5.reuse, 0x340, PT ;  /* 0x000003400500780c */ /* 0x040fe20003f06270 */
[----:B------:R-:W-:Y:S01]  /*00e0*/  IMAD.HI R0, R5, 0x4ec4ec4f, RZ ;  /* 0x4ec4ec4f05007827 */ /* 0x000fe200078e02ff */
[----:B------:R-:W-:-:S04]  /*00f0*/  LOP3.LUT R7, R16, R7, RZ, 0xfc, !PT ;  /* 0x0000000710077212 */ /* 0x000fc800078efcff */
[----:B------:R-:W-:Y:S02]  /*0100*/  SHF.R.U32.HI R9, RZ, 0x1f, R0 ;  /* 0x0000001fff097819 */ /* 0x000fe40000011600 */
[----:B------:R-:W-:Y:S02]  /*0110*/  ISETP.LT.AND P2, PT, R7, 0x4, !P0 ;  /* 0x000000040700780c */ /* 0x000fe40004741270 */
[----:B------:R-:W-:Y:S02]  /*0120*/  LEA.HI.SX32 R0, R0, R9, 0x1a ;  /* 0x0000000900007211 */ /* 0x000fe400078fd2ff */
[----:B------:R-:W-:-:S03]  /*0130*/  CS2R R8, SRZ ;  /* 0x0000000000087805 */ /* 0x000fc6000001ff00 */
[----:B------:R-:W-:-:S04]  /*0140*/  IMAD R5, R0, -0xd0, R5 ;  /* 0xffffff3000057824 */ /* 0x000fc800078e0205 */
[----:B------:R-:W-:-:S04]  /*0150*/  IMAD R2, R0, 0x340, R5 ;  /* 0x0000034000027824 */ /* 0x000fc800078e0205 */
[C---:B------:R-:W-:Y:S01]  /*0160*/  IMAD R2, R7.reuse, 0xd0, R2 ;  /* 0x000000d007027824 */ /* 0x040fe200078e0202 */
[----:B------:R-:W-:-:S03]  /*0170*/  LOP3.LUT R7, R7, 0x2, RZ, 0xfc, !PT ;  /* 0x0000000207077812 */ /* 0x000fc600078efcff */
[--C-:B--2---:R-:W-:Y:S01]  /*0180*/  IMAD.WIDE R20, R2, 0x4, R12.reuse ;  /* 0x0000000402147825 */ /* 0x104fe200078e020c */
[----:B------:R-:W-:Y:S02]  /*0190*/  ISETP.LT.AND P0, PT, R7, 0x4, !P0 ;  /* 0x000000040700780c */ /* 0x000fe40004701270 */
[----:B------:R-:W-:Y:S02]  /*01a0*/  IADD3 R0, R2, 0x1a0, RZ ;  /* 0x000001a002007810 */ /* 0x000fe40007ffe0ff */
[----:B------:R1:W2:Y:S01]  /*01b0*/  @P2 LDG.E.EL.128 R8, desc[UR6][R20.64] ;  /* 0x0000000614082981 */ /* 0x0002a2000c2e1d00 */
[----:B------:R-:W-:Y:S02]  /*01c0*/  CS2R R4, SRZ ;  /* 0x0000000000047805 */ /* 0x000fe4000001ff00 */
[----:B------:R-:W-:Y:S01]  /*01d0*/  CS2R R6, SRZ ;  /* 0x0000000000067805 */ /* 0x000fe2000001ff00 */
[----:B------:R-:W-:-:S05]  /*01e0*/  IMAD.WIDE R12, R0, 0x4, R12 ;  /* 0x00000004000c7825 */ /* 0x000fca00078e020c */
[----:B------:R3:W4:Y:S01]  /*01f0*/  @P0 LDG.E.EL.128 R4, desc[UR6][R12.64] ;  /* 0x000000060c040981 */ /* 0x000722000c2e1d00 */
[----:B------:R-:W5:Y:S01]  /*0200*/  S2UR UR5, SR_CgaCtaId ;  /* 0x00000000000579c3 */ /* 0x000f620000008800 */
[----:B------:R-:W-:Y:S01]  /*0210*/  IMAD.SHL.U32 R14, R17, 0x2, RZ ;  /* 0x00000002110e7824 */ /* 0x000fe200078e00ff */
[----:B------:R-:W-:Y:S01]  /*0220*/  UMOV UR4, 0x400 ;  /* 0x0000040000047882 */ /* 0x000fe20000000000 */
[----:B-1----:R-:W-:-:S03]  /*0230*/  SHF.R.U32.HI R21, RZ, 0x2, R17 ;  /* 0x00000002ff157819 */ /* 0x002fc60000011611 */
[----:B------:R-:W-:Y:S02]  /*0240*/  LOP3.LUT R23, R14, 0xfe, RZ, 0xc0, !PT ;  /* 0x000000fe0e177812 */ /* 0x000fe400078ec0ff */
[----:B------:R-:W-:Y:S01]  /*0250*/  LOP3.LUT R21, R21, 0x10, RZ, 0xc0, !PT ;  /* 0x0000001015157812 */ /* 0x000fe200078ec0ff */
[----:B------:R-:W1:Y:S01]  /*0260*/  LDC.64 R14, c[0x0][0x220] ;  /* 0x00008800ff0e7b82 */ /* 0x000e620000000a00 */
[----:B------:R-:W-:Y:S02]  /*0270*/  PRMT R19, R23, 0x6540, R18 ;  /* 0x0000654017137816 */ /* 0x000fe40000000012 */
[----:B---3--:R-:W-:Y:S02]  /*0280*/  LOP3.LUT R12, R3, 0x1fc, RZ, 0xc0, !PT ;  /* 0x000001fc030c7812 */ /* 0x008fe400078ec0ff */
[C---:B------:R-:W-:Y:S01]  /*0290*/  ISETP.GE.AND P1, PT, R19.reuse, 0x340, PT ;  /* 0x000003401300780c */ /* 0x040fe20003f26270 */
[----:B------:R-:W-:-:S05]  /*02a0*/  IMAD.HI R20, R19, 0x4ec4ec4f, RZ ;  /* 0x4ec4ec4f13147827 */ /* 0x000fca00078e02ff */
[----:B------:R-:W-:Y:S01]  /*02b0*/  SHF.R.U32.HI R3, RZ, 0x1f, R20 ;  /* 0x0000001fff037819 */ /* 0x000fe20000011614 */
[----:B-----5:R-:W-:-:S03]  /*02c0*/  UPRMT UR4, UR5, 0x654, UR4 ;  /* 0x0000065405047896 */ /* 0x020fc60008000004 */
[----:B------:R-:W-:-:S03]  /*02d0*/  LEA.HI.SX32 R20, R20, R3, 0x1a ;  /* 0x0000000314147211 */ /* 0x000fc600078fd2ff */
[----:B------:R-:W-:Y:S02]  /*02e0*/  IADD3 R21, R21, UR4, RZ ;  /* 0x0000000415157c10 */ /* 0x000fe4000fffe0ff */
[----:B------:R-:W-:Y:S01]  /*02f0*/  IMAD R19, R20, -0xd0, R19 ;  /* 0xffffff3014137824 */ /* 0x000fe200078e0213 */
[----:B------:R-:W-:Y:S02]  /*0300*/  LEA R22, R23, UR4, 0x2 ;  /* 0x0000000417167c11 */ /* 0x000fe4000f8e10ff */
[----:B------:R-:W-:Y:S01]  /*0310*/  IMAD R3, R12, 0x4, R21 ;  /* 0x000000040c037824 */ /* 0x000fe200078e0215 */
[----:B------:R-:W-:Y:S01]  /*0320*/  CS2R R12, SRZ ;  /* 0x00000000000c7805 */ /* 0x000fe2000001ff00 */
[C---:B-1----:R-:W-:Y:S01]  /*0330*/  IMAD.WIDE R28, R19.reuse, 0x4, R14 ;  /* 0x00000004131c7825 */ /* 0x042fe200078e020e */
[----:B------:R-:W1:Y:S01]  /*0340*/  LDC.64 R20, c[0x0][0x228] ;  /* 0x00008a00ff147b82 */ /* 0x000e620000000a00 */
[----:B------:R-:W-:Y:S02]  /*0350*/  CS2R R14, SRZ ;  /* 0x00000000000e7805 */ /* 0x000fe4000001ff00 */
[C---:B-1----:R-:W-:Y:S01]  /*0360*/  IMAD.WIDE R20, R19.reuse, 0x4, R20 ;  /* 0x0000000413147825 */ /* 0x042fe200078e0214 */
[----:B--2---:R-:W-:Y:S04]  /*0370*/  STS.128 [R3], R8 ;  /* 0x0000000803007388 */ /* 0x004fe80000000c00 */
[----:B------:R-:W-:Y:S06]  /*0380*/  BAR.SYNC.DEFER_BLOCKING 0x0 ;  /* 0x0000000000007b1d */ /* 0x000fec0000010000 */
[----:B------:R-:W-:Y:S04]  /*0390*/  LDS.64 R10, [R22] ;  /* 0x00000000160a7984 */ /* 0x000fe80000000a00 */
[----:B------:R-:W1:Y:S01]  /*03a0*/  LDS.64 R8, [R22+0x410] ;  /* 0x0004100016087984 */ /* 0x000e620000000a00 */
[----:B------:R-:W-:Y:S06]  /*03b0*/  BAR.SYNC.DEFER_BLOCKING 0x0 ;  /* 0x0000000000007b1d */ /* 0x000fec0000010000 */
[----:B----4-:R2:W-:Y:S02]  /*03c0*/  STS.128 [R3], R4 ;  /* 0x0000000403007388 */ /* 0x0105e40000000c00 */
[----:B------:R-:W-:Y:S08]  /*03d0*/  BAR.SYNC.DEFER_BLOCKING 0x0 ;  /* 0x0000000000007b1d */ /* 0x000ff00000010000 */
[----:B--2---:R-:W2:Y:S08]  /*03e0*/  LDC.64 R6, c[0x0][0x218] ;  /* 0x00008600ff067b82 */ /* 0x004eb00000000a00 */
[----:B------:R-:W3:Y:S01]  /*03f0*/  LDC.64 R4, c[0x0][0x230] ;  /* 0x00008c00ff047b82 */ /* 0x000ee20000000a00 */
[----:B------:R-:W4:Y:S01]  /*0400*/  @!P1 LDG.E.EL.64 R12, desc[UR6][R28.64] ;  /* 0x000000061c0c9981 */ /* 0x000f22000c2e1b00 */
[----:B--2---:R-:W-:-:S05]  /*0410*/  IMAD.WIDE R26, R19, 0x4, R6 ;  /* 0x00000004131a7825 */ /* 0x004fca00078e0206 */
[----:B------:R2:W1:Y:S01]  /*0420*/  @!P1 LDG.E.EL.64 R14, desc[UR6][R26.64] ;  /* 0x000000061a0e9981 */ /* 0x000462000c2e1b00 */
[----:B------:R-:W-:Y:S01]  /*0430*/  CS2R R6, SRZ ;  /* 0x0000000000067805 */ /* 0x000fe2000001ff00 */
[----:B---3--:R-:W-:Y:S01]  /*0440*/  IMAD.WIDE R24, R19, 0x4, R4 ;  /* 0x0000000413187825 */ /* 0x008fe200078e0204 */
[----:B------:R-:W-:-:S04]  /*0450*/  CS2R R4, SRZ ;  /* 0x0000000000047805 */ /* 0x000fc8000001ff00 */
[----:B------:R-:W3:Y:S04]  /*0460*/  @!P1 LDG.E.EL.64 R6, desc[UR6][R24.64] ;  /* 0x0000000618069981 */ /* 0x000ee8000c2e1b00 */
[----:B------:R5:W3:Y:S01]  /*0470*/  @!P1 LDG.E.EL.64 R4, desc[UR6][R20.64] ;  /* 0x0000000614049981 */ /* 0x000ae2000c2e1b00 */
[----:B------:R-:W-:-:S04]  /*0480*/  LOP3.LUT R17, R17, 0x7f, RZ, 0xc0, !PT ;  /* 0x0000007f11117812 */ /* 0x000fc800078ec0ff */
[----:B------:R-:W-:-:S05]  /*0490*/  PRMT R18, R17, 0x6540, R18 ;  /* 0x0000654011127816 */ /* 0x000fca0000000012 */
[----:B------:R-:W-:-:S04]  /*04a0*/  IMAD.HI R17, R18, 0x4ec4ec4f, RZ ;  /* 0x4ec4ec4f12117827 */ /* 0x000fc800078e02ff */
[----:B----4-:R-:W-:-:S04]  /*04b0*/  FADD R19, R12, 9.9999997473787516356e-06 ;  /* 0x3727c5ac0c137421 */ /* 0x010fc80000000000 */
[----:B------:R-:W4:Y:S01]  /*04c0*/  MUFU.SQRT R28, R19 ;  /* 0x00000013001c7308 */ /* 0x000f220000002000 */
[----:B--2---:R-:W-:Y:S02]  /*04d0*/  FADD R26, R13, 9.9999997473787516356e-06 ;  /* 0x3727c5ac0d1a7421 */ /* 0x004fe40000000000 */
[----:B------:R-:W-:Y:S04]  /*04e0*/  LDS.64 R12, [R22] ;  /* 0x00000000160c7984 */ /* 0x000fe80000000a00 */
[----:B------:R-:W2:Y:S01]  /*04f0*/  LDS.64 R22, [R22+0x410] ;  /* 0x0004100016167984 */ /* 0x000ea20000000a00 */
[----:B------:R-:W5:Y:S01]  /*0500*/  MUFU.SQRT R27, R26 ;  /* 0x0000001a001b7308 */ /* 0x000f620000002000 */
[C---:B----4-:R-:W-:Y:S02]  /*0510*/  FSETP.GT.AND P1, PT, R28.reuse, 8.50705917302346158658e+37, PT ;  /* 0x7e8000001c00780b */ /* 0x050fe40003f24000 */
[----:B------:R-:W-:-:S02]  /*0520*/  FSETP.GEU.AND P4, PT, R28, 1.175494350822287508e-38, PT ;  /* 0x008000001c00780b */ /* 0x000fc40003f8e000 */
[C---:B0----5:R-:W-:Y:S02]  /*0530*/  FSETP.GT.AND P3, PT, R27.reuse, 8.50705917302346158658e+37, PT ;  /* 0x7e8000001b00780b */ /* 0x061fe40003f64000 */
[----:B------:R-:W-:-:S07]  /*0540*/  FSETP.GEU.AND P5, PT, R27, 1.175494350822287508e-38, PT ;  /* 0x008000001b00780b */ /* 0x000fce0003fae000 */
[----:B------:R-:W-:Y:S01]  /*0550*/  @P1 FMUL R28, R28, 0.25 ;  /* 0x3e8000001c1c1820 */ /* 0x000fe20000400000 */
[----:B------:R-:W-:-:S03]  /*0560*/  HFMA2.MMA R26, -RZ, RZ, 1.625, 0 ;  /* 0x3e800000ff1a7435 */ /* 0x000fc600000001ff */
[----:B------:R-:W-:-:S04]  /*0570*/  @!P4 FMUL R28, R28, 16777216 ;  /* 0x4b8000001c1cc820 */ /* 0x000fc80000400000 */
[----:B------:R-:W0:Y:S01]  /*0580*/  MUFU.RCP R21, R28 ;  /* 0x0000001c00157308 */ /* 0x000e220000001000 */
[----:B------:R-:W-:Y:S01]  /*0590*/  @P3 FMUL R27, R27, 0.25 ;  /* 0x3e8000001b1b3820 */ /* 0x000fe20000400000 */
[----:B------:R-:W-:Y:S02]  /*05a0*/  LOP3.LUT R19, R18, 0x80, RZ, 0xfc, !PT ;  /* 0x0000008012137812 */ /* 0x000fe400078efcff */
[----:B------:R-:W-:Y:S01]  /*05b0*/  FSEL R20, R26, 1, P1 ;  /* 0x3f8000001a147808 */ /* 0x000fe20000800000 */
[----:B------:R-:W-:-:S04]  /*05c0*/  @!P5 FMUL R27, R27, 16777216 ;  /* 0x4b8000001b1bd820 */ /* 0x000fc80000400000 */
[----:B------:R4:W5:Y:S01]  /*05d0*/  MUFU.RCP R25, R27 ;  /* 0x0000001b00197308 */ /* 0x0009620000001000 */
[----:B------:R-:W-:Y:S01]  /*05e0*/  @!P4 FMUL R20, R20, 16777216 ;  /* 0x4b8000001414c820 */ /* 0x000fe20000400000 */
[----:B------:R-:W-:Y:S01]  /*05f0*/  IMAD.HI R24, R19, 0x4ec4ec4f, RZ ;  /* 0x4ec4ec4f13187827 */ /* 0x000fe200078e02ff */
[----:B------:R-:W-:-:S03]  /*0600*/  FSEL R26, R26, 1, P3 ;  /* 0x3f8000001a1a7808 */ /* 0x000fc60001800000 */
[----:B0-----:R-:W-:Y:S01]  /*0610*/  FMUL R21, R21, R20 ;  /* 0x0000001415157220 */ /* 0x001fe20000400000 */
[----:B------:R-:W-:Y:S02]  /*0620*/  SHF.R.U32.HI R20, RZ, 0x1f, R17 ;  /* 0x0000001fff147819 */ /* 0x000fe40000011611 */
[----:B----4-:R-:W-:Y:S01]  /*0630*/  SHF.R.U32.HI R27, RZ, 0x1f, R24 ;  /* 0x0000001fff1b7819 */ /* 0x010fe20000011618 */
[----:B------:R-:W-:Y:S01]  /*0640*/  @!P5 FMUL R26, R26, 16777216 ;  /* 0x4b8000001a1ad820 */ /* 0x000fe20000400000 */
[----:B------:R-:W-:Y:S02]  /*0650*/  LEA.HI.SX32 R17, R17, R20, 0x1a ;  /* 0x0000001411117211 */ /* 0x000fe400078fd2ff */
[----:B------:R-:W-:Y:S01]  /*0660*/  LEA.HI.SX32 R20, R24, R27, 0x1a ;  /* 0x0000001b18147211 */ /* 0x000fe200078fd2ff */
[----:B-1----:R-:W-:Y:S01]  /*0670*/  FADD R24, R8, -R14 ;  /* 0x8000000e08187221 */ /* 0x002fe20000000000 */
[--C-:B------:R-:W-:Y:S01]  /*0680*/  FADD R8, R9, -R15.reuse ;  /* 0x8000000f09087221 */ /* 0x100fe20000000000 */
[----:B-----5:R-:W-:Y:S01]  /*0690*/  FMUL R25, R25, R26 ;  /* 0x0000001a19197220 */ /* 0x020fe20000400000 */
[----:B--2---:R-:W-:-:S03]  /*06a0*/  FADD R28, R23, -R15 ;  /* 0x8000000f171c7221 */ /* 0x004fc60000000000 */
[----:B------:R-:W-:Y:S02]  /*06b0*/  FMUL R23, R25, R8 ;  /* 0x0000000819177220 */ /* 0x000fe40000400000 */
[----:B------:R-:W0:Y:S01]  /*06c0*/  LDC.64 R8, c[0x0][0x238] ;  /* 0x00008e00ff087b82 */ /* 0x000e220000000a00 */
[--C-:B------:R-:W-:Y:S01]  /*06d0*/  FADD R10, R10, -R14.reuse ;  /* 0x8000000e0a0a7221 */ /* 0x100fe20000000000 */
[--C-:B------:R-:W-:Y:S01]  /*06e0*/  FADD R12, R12, -R14.reuse ;  /* 0x8000000e0c0c7221 */ /* 0x100fe20000000000 */
[----:B------:R-:W-:Y:S01]  /*06f0*/  ISETP.GE.AND P1, PT, R16, 0x4, PT ;  /* 0x000000041000780c */ /* 0x000fe20003f26270 */
[----:B------:R-:W-:Y:S01]  /*0700*/  FADD R14, R22, -R14 ;  /* 0x8000000e160e7221 */ /* 0x000fe20000000000 */
[--C-:B------:R-:W-:Y:S01]  /*0710*/  FADD R22, R11, -R15.reuse ;  /* 0x8000000f0b167221 */ /* 0x100fe20000000000 */
[----:B------:R-:W-:Y:S01]  /*0720*/  FADD R26, R13, -R15 ;  /* 0x8000000f0d1a7221 */ /* 0x000fe20000000000 */
[C---:B------:R-:W-:Y:S01]  /*0730*/  FMUL R29, R21.reuse, R10 ;  /* 0x0000000a151d7220 */ /* 0x040fe20000400000 */
[----:B------:R-:W-:Y:S01]  /*0740*/  ISETP.LT.AND P3, PT, R18, 0x340, !P1 ;  /* 0x000003401200780c */ /* 0x000fe20004f61270 */
[C---:B------:R-:W-:Y:S01]  /*0750*/  FMUL R13, R21.reuse, R24 ;  /* 0x00000018150d7220 */ /* 0x040fe20000400000 */
[C---:B------:R-:W-:Y:S01]  /*0760*/  FMUL R27, R21.reuse, R12 ;  /* 0x0000000c151b7220 */ /* 0x040fe20000400000 */
[----:B------:R-:W-:Y:S01]  /*0770*/  FMUL R15, R21, R14 ;  /* 0x0000000e150f7220 */ /* 0x000fe20000400000 */
[----:B------:R-:W-:-:S02]  /*0780*/  VIADD R10, R16, 0x340 ;  /* 0x00000340100a7836 */ /* 0x000fc40000000000 */
[----:B------:R-:W-:Y:S02]  /*0790*/  IMAD R18, R17, -0xd0, R18 ;  /* 0xffffff3011127824 */ /* 0x000fe400078e0212 */
[----:B------:R-:W-:Y:S01]  /*07a0*/  FMUL R11, R25, R26 ;  /* 0x0000001a190b7220 */ /* 0x000fe20000400000 */
[-CC-:B---3--:R-:W-:Y:S01]  /*07b0*/  FFMA R12, R29, R4.reuse, R6.reuse ;  /* 0x000000041d0c7223 */ /* 0x188fe20000000006 */
[-CC-:B------:R-:W-:Y:S01]  /*07c0*/  FFMA R13, R13, R4.reuse, R6.reuse ;  /* 0x000000040d0d7223 */ /* 0x180fe20000000006 */
[-CC-:B------:R-:W-:Y:S01]  /*07d0*/  FFMA R14, R27, R4.reuse, R6.reuse ;  /* 0x000000041b0e7223 */ /* 0x180fe20000000006 */
[----:B------:R-:W-:Y:S01]  /*07e0*/  FFMA R15, R15, R4, R6 ;  /* 0x000000040f0f7223 */ /* 0x000fe20000000006 */
[----:B------:R-:W-:Y:S01]  /*07f0*/  ISETP.LT.AND P1, PT, R19, 0x340, !P1 ;  /* 0x000003401300780c */ /* 0x000fe20004f21270 */
[----:B------:R-:W-:Y:S01]  /*0800*/  IMAD R19, R20, -0xd0, R19 ;  /* 0xffffff3014137824 */ /* 0x000fe200078e0213 */
[----:B------:R-:W-:Y:S01]  /*0810*/  LEA R6, R18, R10, 0x2 ;  /* 0x0000000a12067211 */ /* 0x000fe200078e10ff */
[C---:B------:R-:W-:Y:S01]  /*0820*/  FMUL R22, R25.reuse, R22 ;  /* 0x0000001619167220 */ /* 0x040fe20000400000 */
[----:B------:R-:W-:Y:S01]  /*0830*/  FMUL R25, R25, R28 ;  /* 0x0000001c19197220 */ /* 0x000fe20000400000 */
[----:B------:R-:W-:Y:S01]  /*0840*/  FFMA R24, R11, R5, R7 ;  /* 0x000000050b187223 */ /* 0x000fe20000000007 */
[----:B------:R-:W-:-:S02]  /*0850*/  IMAD R11, R19, 0x4, R10 ;  /* 0x00000004130b7824 */ /* 0x000fc400078e020a */
[----:B------:R-:W-:Y:S02]  /*0860*/  IMAD R21, R17, 0xd00, R6 ;  /* 0x00000d0011157824 */ /* 0x000fe400078e0206 */
[-CC-:B------:R-:W-:Y:S01]  /*0870*/  FFMA R22, R22, R5.reuse, R7.reuse ;  /* 0x0000000516167223 */ /* 0x180fe20000000007 */
[-CC-:B------:R-:W-:Y:S01]  /*0880*/  FFMA R23, R23, R5.reuse, R7.reuse ;  /* 0x0000000517177223 */ /* 0x180fe20000000007 */
[----:B------:R-:W-:Y:S01]  /*0890*/  FFMA R25, R25, R5, R7 ;  /* 0x0000000519197223 */ /* 0x000fe20000000007 */
[----:B------:R-:W-:Y:S02]  /*08a0*/  CS2R R4, SRZ ;  /* 0x0000000000047805 */ /* 0x000fe4000001ff00 */
[----:B------:R-:W-:Y:S01]  /*08b0*/  CS2R R6, SRZ ;  /* 0x0000000000067805 */ /* 0x000fe2000001ff00 */
[----:B------:R-:W-:Y:S02]  /*08c0*/  IMAD R27, R20, 0xd00, R11 ;  /* 0x00000d00141b7824 */ /* 0x000fe400078e020b */
[----:B0-----:R-:W-:-:S04]  /*08d0*/  IMAD.WIDE R10, R21, 0x4, R8 ;  /* 0x00000004150a7825 */ /* 0x001fc800078e0208 */
[----:B------:R-:W-:Y:S01]  /*08e0*/  IMAD.WIDE R26, R27, 0x4, R8 ;  /* 0x000000041b1a7825 */ /* 0x000fe200078e0208 */
[----:B------:R0:W2:Y:S01]  /*08f0*/  @P3 LDG.E.EL.128 R4, desc[UR6][R10.64] ;  /* 0x000000060a043981 */ /* 0x0000a2000c2e1d00 */
[----:B------:R-:W-:Y:S02]  /*0900*/  CS2R R8, SRZ ;  /* 0x0000000000087805 */ /* 0x000fe4000001ff00 */
[----:B0-----:R-:W-:-:S06]  /*0910*/  CS2R R10, SRZ ;  /* 0x00000000000a7805 */ /* 0x001fcc000001ff00 */
[----:B------:R0:W3:Y:S01]  /*0920*/  @P1 LDG.E.EL.128 R8, desc[UR6][R26.64] ;  /* 0x000000061a081981 */ /* 0x0000e2000c2e1d00 */
[----:B------:R-:W1:Y:S01]  /*0930*/  S2R R21, SR_TID.X ;  /* 0x0000000000157919 */ /* 0x000e620000002100 */
[----:B------:R-:W-:Y:S01]  /*0940*/  BAR.SYNC.DEFER_BLOCKING 0x0 ;  /* 0x0000000000007b1d */ /* 0x000fe20000010000 */
[----:B------:R-:W-:Y:S02]  /*0950*/  FSETP.GEU.AND P4, PT, R12, RZ, PT ;  /* 0x000000ff0c00720b */ /* 0x000fe40003f8e000 */
[----:B------:R-:W-:Y:S02]  /*0960*/  FSETP.GEU.AND P5, PT, R13, RZ, PT ;  /* 0x000000ff0d00720b */ /* 0x000fe40003fae000 */
[----:B------:R-:W-:Y:S02]  /*0970*/  FSETP.GEU.AND P6, PT, R14, RZ, PT ;  /* 0x000000ff0e00720b */ /* 0x000fe40003fce000 */
[----:B-1----:R-:W-:-:S04]  /*0980*/  SHF.L.U32 R28, R21, 0x3, RZ ;  /* 0x00000003151c7819 */ /* 0x002fc800000006ff */
[----:B------:R-:W-:-:S05]  /*0990*/  LOP3.LUT R28, R28, 0x3f8, RZ, 0xc0, !PT ;  /* 0x000003f81c1c7812 */ /* 0x000fca00078ec0ff */
[----:B------:R-:W-:-:S05]  /*09a0*/  VIADD R29, R28, UR4 ;  /* 0x000000041c1d7c36 */ /* 0x000fca0008000000 */
[----:B------:R-:W-:Y:S02]  /*09b0*/  LEA R28, R28, R29, 0x2 ;  /* 0x0000001d1c1c7211 */ /* 0x000fe400078e10ff */
[----:B------:R-:W-:Y:S02]  /*09c0*/  FSEL R29, R12, RZ, P4 ;  /* 0x000000ff0c1d7208 */ /* 0x000fe40002000000 */
[----:B------:R-:W-:-:S04]  /*09d0*/  FSETP.GEU.AND P4, PT, R22, RZ, PT ;  /* 0x000000ff1600720b */ /* 0x000fc80003f8e000 */
[----:B0-----:R-:W-:Y:S02]  /*09e0*/  FSEL R27, R22, RZ, P4 ;  /* 0x000000ff161b7208 */ /* 0x001fe40002000000 */
[----:B------:R-:W-:Y:S02]  /*09f0*/  FSETP.GEU.AND P4, PT, R23, RZ, PT ;  /* 0x000000ff1700720b */ /* 0x000fe40003f8e000 */
[----:B------:R-:W-:Y:S02]  /*0a00*/  FSEL R13, R13, RZ, P5 ;  /* 0x000000ff0d0d7208 */ /* 0x000fe40002800000 */
[----:B------:R-:W-:Y:S02]  /*0a10*/  FSEL R23, R23, RZ, P4 ;  /* 0x000000ff17177208 */ /* 0x000fe40002000000 */
[----:B------:R-:W-:Y:S02]  /*0a20*/  FSEL R26, R14, RZ, P6 ;  /* 0x000000ff0e1a7208 */ /* 0x000fe40003000000 */
[----:B------:R-:W-:-:S02]  /*0a30*/  FSETP.GEU.AND P4, PT, R24, RZ, PT ;  /* 0x000000ff1800720b */ /* 0x000fc40003f8e000 */
[----:B------:R-:W-:Y:S02]  /*0a40*/  FSETP.GEU.AND P5, PT, R15, RZ, PT ;  /* 0x000000ff0f00720b */ /* 0x000fe40003fae000 */
[C---:B------:R-:W-:Y:S01]  /*0a50*/  FSETP.GEU.AND P6, PT, R25.reuse, RZ, PT ;  /* 0x000000ff1900720b */ /* 0x040fe20003fce000 */
[----:B------:R0:W-:Y:S03]  /*0a60*/  STS [R28+0x14], R27 ;  /* 0x0000141b1c007388 */ /* 0x0001e60000000800 */
[----:B------:R-:W-:Y:S01]  /*0a70*/  FSEL R25, R25, RZ, P6 ;  /* 0x000000ff19197208 */ /* 0x000fe20003000000 */
[----:B------:R1:W-:Y:S01]  /*0a80*/  STS [R28+0x4], R13 ;  /* 0x0000040d1c007388 */ /* 0x0003e20000000800 */
[----:B0-----:R-:W-:Y:S02]  /*0a90*/  FSEL R27, R15, RZ, P5 ;  /* 0x000000ff0f1b7208 */ /* 0x001fe40002800000 */
[----:B-1----:R-:W-:Y:S01]  /*0aa0*/  FSEL R13, R24, RZ, P4 ;  /* 0x000000ff180d7208 */ /* 0x002fe20002000000 */
[----:B------:R0:W-:Y:S04]  /*0ab0*/  STS [R28], R29 ;  /* 0x0000001d1c007388 */ /* 0x0001e80000000800 */
[----:B------:R-:W-:Y:S04]  /*0ac0*/  STS [R28+0x18], R23 ;  /* 0x000018171c007388 */ /* 0x000fe80000000800 */
[----:B------:R-:W-:Y:S04]  /*0ad0*/  STS [R28+0x8], R26 ;  /* 0x0000081a1c007388 */ /* 0x000fe80000000800 */
[----:B------:R-:W-:Y:S04]  /*0ae0*/  STS [R28+0xc], R27 ;  /* 0x00000c1b1c007388 */ /* 0x000fe80000000800 */
[----:B------:R-:W-:Y:S04]  /*0af0*/  STS [R28+0x1c], R13 ;  /* 0x00001c0d1c007388 */ /* 0x000fe80000000800 */
[----:B------:R1:W-:Y:S01]  /*0b00*/  STS [R28+0x20], R25 ;  /* 0x000020191c007388 */ /* 0x0003e20000000800 */
[----:B------:R-:W-:-:S05]  /*0b10*/  IMAD.SHL.U32 R22, R21, 0x4, RZ ;  /* 0x0000000415167824 */ /* 0x000fca00078e00ff */
[----:B------:R-:W-:-:S04]  /*0b20*/  LOP3.LUT R22, R22, 0x1fc, RZ, 0xc0, !PT ;  /* 0x000001fc16167812 */ /* 0x000fc800078ec0ff */
[----:B0-----:R-:W-:Y:S01]  /*0b30*/  IADD3 R29, R22, UR4, RZ ;  /* 0x00000004161d7c10 */ /* 0x001fe2000fffe0ff */
[----:B-1----:R-:W0:Y:S04]  /*0b40*/  LDC.64 R24, c[0x0][0x240] ;  /* 0x00009000ff187b82 */ /* 0x002e280000000a00 */
[----:B------:R-:W-:-:S04]  /*0b50*/  IMAD R29, R22, 0x4, R29 ;  /* 0x00000004161d7824 */ /* 0x000fc800078e021d */
[----:B------:R-:W-:Y:S01]  /*0b60*/  BAR.SYNC.DEFER_BLOCKING 0x0 ;  /* 0x0000000000007b1d */ /* 0x000fe20000010000 */
[----:B------:R-:W-:-:S05]  /*0b70*/  LEA R18, R18, R16, 0x2 ;  /* 0x0000001012127211 */ /* 0x000fca00078e10ff */
[----:B------:R-:W-:Y:S04]  /*0b80*/  LDS R12, [R29] ;  /* 0x000000001d0c7984 */ /* 0x000fe80000000800 */
[----:B------:R-:W-:Y:S04]  /*0b90*/  LDS R13, [R29+0x4] ;  /* 0x000004001d0d7984 */ /* 0x000fe80000000800 */
[----:B------:R-:W-:Y:S04]  /*0ba0*/  LDS R14, [R29+0x8] ;  /* 0x000008001d0e7984 */ /* 0x000fe80000000800 */
[----:B------:R-:W1:Y:S01]  /*0bb0*/  LDS R15, [R29+0xc] ;  /* 0x00000c001d0f7984 */ /* 0x000e620000000800 */
[----:B------:R-:W-:Y:S01]  /*0bc0*/  IMAD R17, R17, 0x680, R18 ;  /* 0x0000068011117824 */ /* 0x000fe200078e0212 */
[----:B------:R-:W-:-:S03]  /*0bd0*/  LOP3.LUT R23, R22, 0x200, RZ, 0xfc, !PT ;  /* 0x0000020016177812 */ /* 0x000fc600078efcff */
[----:B0-----:R-:W-:-:S04]  /*0be0*/  IMAD.WIDE R26, R17, 0x4, R24 ;  /* 0x00000004111a7825 */ /* 0x001fc800078e0218 */
[----:B------:R-:W-:-:S05]  /*0bf0*/  VIADD R17, R23, UR4 ;  /* 0x0000000417117c36 */ /* 0x000fca0008000000 */
[----:B------:R-:W-:-:S05]  /*0c00*/  LEA R28, R22, R17, 0x2 ;  /* 0x00000011161c7211 */ /* 0x000fca00078e10ff */
[----:B------:R-:W-:Y:S04]  /*0c10*/  LDS R17, [R28+0x804] ;  /* 0x000804001c117984 */ /* 0x000fe80000000800 */
[----:B------:R-:W-:Y:S04]  /*0c20*/  LDS R18, [R28+0x808] ;  /* 0x000808001c127984 */ /* 0x000fe80000000800 */
[----:B-1----:R0:W-:Y:S02]  /*0c30*/  @P3 STG.E.128 desc[UR6][R26.64], R12 ;  /* 0x0000000c1a003986 */ /* 0x0021e4000c101d06 */
[----:B0-----:R-:W-:-:S02]  /*0c40*/  IMAD R27, R19, 0x4, R16 ;  /* 0x00000004131b7824 */ /* 0x001fc400078e0210 */
[----:B------:R-:W-:Y:S04]  /*0c50*/  LDS R16, [R29+0xa00] ;  /* 0x000a00001d107984 */ /* 0x000fe80000000800 */
[----:B------:R-:W0:Y:S01]  /*0c60*/  LDS R19, [R28+0x80c] ;  /* 0x00080c001c137984 */ /* 0x000e220000000800 */
[----:B------:R-:W-:-:S04]  /*0c70*/  IMAD R20, R20, 0x680, R27 ;  /* 0x0000068014147824 */ /* 0x000fc800078e021b */
[----:B------:R-:W-:Y:S01]  /*0c80*/  IMAD.WIDE R24, R20, 0x4, R24 ;  /* 0x0000000414187825 */ /* 0x000fe200078e0218 */
[----:B------:R-:W-:-:S04]  /*0c90*/  LOP3.LUT R21, R21, 0x7f, RZ, 0xc0, !PT ;  /* 0x0000007f15157812 */ /* 0x000fc800078ec0ff */
[----:B0-----:R-:W-:Y:S01]  /*0ca0*/  @P1 STG.E.128 desc[UR6][R24.64], R16 ;  /* 0x0000001018001986 */ /* 0x001fe2000c101d06 */
[----:B--2---:R-:W-:Y:S01]  /*0cb0*/  FADD R20, R12, R4 ;  /* 0x000000040c147221 */ /* 0x004fe20000000000 */
[----:B------:R-:W-:Y:S01]  /*0cc0*/  FADD R12, R13, R5 ;  /* 0x000000050d0c7221 */ /* 0x000fe20000000000 */
[----:B------:R-:W-:Y:S01]  /*0cd0*/  FADD R26, R15, R7 ;  /* 0x000000070f1a7221 */ /* 0x000fe20000000000 */
[----:B------:R-:W-:Y:S01]  /*0ce0*/  LEA R13, R21, UR4, 0x2 ;  /* 0x00000004150d7c11 */ /* 0x000fe2000f8e10ff */
[----:B------:R-:W-:Y:S01]  /*0cf0*/  BAR.SYNC.DEFER_BLOCKING 0x0 ;  /* 0x0000000000007b1d */ /* 0x000fe20000010000 */
[----:B------:R-:W-:Y:S01]  /*0d00*/  FADD R14, R14, R6 ;  /* 0x000000060e0e7221 */ /* 0x000fe20000000000 */
[----:B---3--:R-:W-:Y:S01]  /*0d10*/  FADD R15, R16, R8 ;  /* 0x00000008100f7221 */ /* 0x008fe20000000000 */
[----:B------:R-:W-:Y:S01]  /*0d20*/  FADD R21, R17, R9 ;  /* 0x0000000911157221 */ /* 0x000fe20000000000 */
[----:B------:R-:W-:Y:S01]  /*0d30*/  FADD R28, R18, R10 ;  /* 0x0000000a121c7221 */ /* 0x000fe20000000000 */
[----:B------:R-:W-:-:S03]  /*0d40*/  FADD R27, R19, R11 ;  /* 0x0000000b131b7221 */ /* 0x000fc60000000000 */
[----:B------:R-:W0:Y:S01]  /*0d50*/  LDC.64 R10, c[0x0][0x248] ;  /* 0x00009200ff0a7b82 */ /* 0x000e220000000a00 */
[----:B------:R-:W-:Y:S04]  /*0d60*/  STS [R13], R20 ;  /* 0x000000140d007388 */ /* 0x000fe80000000800 */
[----:B------:R-:W-:Y:S04]  /*0d70*/  STS [R13+0x410], R12 ;  /* 0x0004100c0d007388 */ /* 0x000fe80000000800 */
[----:B------:R-:W-:Y:S04]  /*0d80*/  STS [R13+0x820], R14 ;  /* 0x0008200e0d007388 */ /* 0x000fe80000000800 */
[----:B------:R-:W-:Y:S04]  /*0d90*/  STS [R13+0xc30], R26 ;  /* 0x000c301a0d007388 */ /* 0x000fe80000000800 */
[----:B------:R-:W-:Y:S04]  /*0da0*/  STS [R13+0x200], R15 ;  /* 0x0002000f0d007388 */ /* 0x000fe80000000800 */
[----:B------:R-:W-:Y:S04]  /*0db0*/  STS [R13+0x610], R21 ;  /* 0x000610150d007388 */ /* 0x000fe80000000800 */
[----:B------:R-:W-:Y:S04]  /*0dc0*/  STS [R13+0xa20], R28 ;  /* 0x000a201c0d007388 */ /* 0x000fe80000000800 */
[----:B------:R-:W-:Y:S01]  /*0dd0*/  STS [R13+0xe30], R27 ;  /* 0x000e301b0d007388 */ /* 0x000fe20000000800 */
[----:B------:R-:W-:Y:S06]  /*0de0*/  BAR.SYNC.DEFER_BLOCKING 0x0 ;  /* 0x0000000000007b1d */ /* 0x000fec0000010000 */
[----:B------:R-:W1:Y:S01]  /*0df0*/  LDS.128 R4, [R3] ;  /* 0x0000000003047984 */ /* 0x000e620000000c00 */
[----:B------:R-:W-:Y:S01]  /*0e00*/  SHF.R.U32.HI R23, RZ, 0x4, R23 ;  /* 0x00000004ff177819 */ /* 0x000fe20000011617 */
[----:B0-----:R-:W-:-:S03]  /*0e10*/  IMAD.WIDE R8, R2, 0x4, R10 ;  /* 0x0000000402087825 */ /* 0x001fc600078e020a */
[----:B------:R-:W-:-:S04]  /*0e20*/  LOP3.LUT R23, R23, 0x30, RZ, 0xc0, !PT ;  /* 0x0000003017177812 */ /* 0x000fc800078ec0ff */
[----:B------:R-:W-:-:S05]  /*0e30*/  IADD3 R23, R23, UR4, RZ ;  /* 0x0000000417177c10 */ /* 0x000fca000fffe0ff */
[----:B------:R-:W-:Y:S01]  /*0e40*/  IMAD R23, R22, 0x4, R23 ;  /* 0x0000000416177824 */ /* 0x000fe200078e0217 */
[----:B-1----:R0:W-:Y:S02]  /*0e50*/  @P2 STG.E.128 desc[UR6][R8.64], R4 ;  /* 0x0000000408002986 */ /* 0x0021e4000c101d06 */
[----:B0-----:R-:W-:Y:S05]  /*0e60*/  @!P0 EXIT ;  /* 0x000000000000894d */ /* 0x001fea0003800000 */
[----:B------:R-:W0:Y:S01]  /*0e70*/  LDS.128 R20, [R23+0x800] ;  /* 0x0008000017147984 */ /* 0x000e220000000c00 */
[----:B------:R-:W-:-:S05]  /*0e80*/  IMAD.WIDE R2, R0, 0x4, R10 ;  /* 0x0000000400027825 */ /* 0x000fca00078e020a */
[----:B0-----:R-:W-:Y:S01]  /*0e90*/  STG.E.128 desc[UR6][R2.64], R20 ;  /* 0x0000001402007986 */ /* 0x001fe2000c101d06 */
[----:B------:R-:W-:Y:S05]  /*0ea0*/  EXIT ;  /* 0x000000000000794d */ /* 0x000fea0003800000 */
.L_x_0:
[----:B------:R-:W-:-:S00]  /*0eb0*/  BRA `(.L_x_0) ;  /* 0xfffffffc00fc7947 */ /* 0x000fc0000383ffff */
[----:B------:R-:W-:-:S00]  /*0ec0*/  NOP ;  /* 0x0000000000007918 */ /* 0x000fc00000000000 */
        /* <DEDUP_REMOVED lines=11> */
.L_x_1:


//--------------------- .nv.global.init           --------------------------
	.section	.nv.global.init,"aw",@progbits
.nv.global.init:
	.type		_$_str,@object
	.size		_$_str,(_$_str_$_2 - _$_str)
_$_str:
        /*0000*/ 	.byte	0x5f, 0x5f, 0x43, 0x55, 0x44, 0x41, 0x5f, 0x46, 0x54, 0x5a, 0x00
	.type		_$_str_$_2,@object
	.size		_$_str_$_2,(.L_1 - _$_str_$_2)
_$_str_$_2:
        /*000b*/ 	.byte	0x5f, 0x5f, 0x43, 0x55, 0x44, 0x41, 0x5f, 0x50, 0x52, 0x45, 0x43, 0x5f, 0x53, 0x51, 0x52, 0x54
        /*001b*/ 	.byte	0x00
.L_1:


//--------------------- .nv.shared.triton_poi_fused__native_batch_norm_legit_no_training_add_relu_62 --------------------------
	.section	.nv.shared.triton_poi_fused__native_batch_norm_legit_no_training_add_relu_62,"aw",@nobits
	.sectionflags	@""
	.align	16
	.zero		1024


//--------------------- .nv.constant0.triton_poi_fused__native_batch_norm_legit_no_training_add_relu_62 --------------------------
	.section	.nv.constant0.triton_poi_fused__native_batch_norm_legit_no_training_add_relu_62,"a",@progbits
	.sectionflags	@""
	.align	4
.nv.constant0.triton_poi_fused__native_batch_norm_legit_no_training_add_relu_62:
	.zero		600
